	.headerflags	@"EF_CUDA_TEXMODE_UNIFIED EF_CUDA_64BIT_ADDRESS EF_CUDA_ACCELERATORS EF_CUDA_SM90 EF_CUDA_VIRTUAL_SM(EF_CUDA_SM90)"
	.elftype	@"ET_EXEC"


//--------------------- .nv.info                  --------------------------
	.section	.nv.info,"",@"SHT_CUDA_INFO"
	.align	4


	//----- nvinfo : EIATTR_REGCOUNT
	.align		4
        /*0000*/ 	.byte	0x04, 0x2f
        /*0002*/ 	.short	(.L_3 - .L_2)
	.align		4
.L_2:
        /*0004*/ 	.word	index@(triton_poi_fused_clamp_convolution_div_pow_sqrt_sub_7)
        /*0008*/ 	.word	0x00000012


	//----- nvinfo : EIATTR_MIN_STACK_SIZE
	.align		4
.L_3:
        /*000c*/ 	.byte	0x04, 0x12
        /*000e*/ 	.short	(.L_5 - .L_4)
	.align		4
.L_4:
        /*0010*/ 	.word	index@(triton_poi_fused_clamp_convolution_div_pow_sqrt_sub_7)
        /*0014*/ 	.word	0x00000000


	//----- nvinfo : EIATTR_FRAME_SIZE
	.align		4
.L_5:
        /*0018*/ 	.byte	0x04, 0x11
        /*001a*/ 	.short	(.L_7 - .L_6)
	.align		4
.L_6:
        /*001c*/ 	.word	index@(triton_poi_fused_clamp_convolution_div_pow_sqrt_sub_7)
        /*0020*/ 	.word	0x00000000


	//----- nvinfo : EIATTR_MIN_STACK_SIZE
	.align		4
.L_7:
        /*0024*/ 	.byte	0x04, 0x12
        /*0026*/ 	.short	(.L_9 - .L_8)
	.align		4
.L_8:
        /*0028*/ 	.word	index@(triton_poi_fused_clamp_convolution_div_pow_sqrt_sub_7)
        /*002c*/ 	.word	0x00000000
.L_9:


//--------------------- .nv.info.triton_poi_fused_clamp_convolution_div_pow_sqrt_sub_7 --------------------------
	.section	.nv.info.triton_poi_fused_clamp_convolution_div_pow_sqrt_sub_7,"",@"SHT_CUDA_INFO"
	.sectionflags	@""
	.align	4


	//----- nvinfo : EIATTR_CUDA_API_VERSION
	.align		4
        /*0000*/ 	.byte	0x04, 0x37
        /*0002*/ 	.short	(.L_11 - .L_10)
.L_10:
        /*0004*/ 	.word	0x0000007c


	//----- nvinfo : EIATTR_KPARAM_INFO
	.align		4
.L_11:
        /*0008*/ 	.byte	0x04, 0x17
        /*000a*/ 	.short	(.L_13 - .L_12)
.L_12:
        /*000c*/ 	.word	0x00000000
        /*0010*/ 	.short	0x0004
        /*0012*/ 	.short	0x0020
        /*0014*/ 	.byte	0x00, 0xf0, 0x11, 0x00


	//----- nvinfo : EIATTR_KPARAM_INFO
	.align		4
.L_13:
        /*0018*/ 	.byte	0x04, 0x17
        /*001a*/ 	.short	(.L_15 - .L_14)
.L_14:
        /*001c*/ 	.word	0x00000000
        /*0020*/ 	.short	0x0003
        /*0022*/ 	.short	0x0018
        /*0024*/ 	.byte	0x00, 0xf4, 0x21, 0x00


	//----- nvinfo : EIATTR_KPARAM_INFO
	.align		4
.L_15:
        /*0028*/ 	.byte	0x04, 0x17
        /*002a*/ 	.short	(.L_17 - .L_16)
.L_16:
        /*002c*/ 	.word	0x00000000
        /*0030*/ 	.short	0x0002
        /*0032*/ 	.short	0x0010
        /*0034*/ 	.byte	0x00, 0xf4, 0x21, 0x00


	//----- nvinfo : EIATTR_KPARAM_INFO
	.align		4
.L_17:
        /*0038*/ 	.byte	0x04, 0x17
        /*003a*/ 	.short	(.L_19 - .L_18)
.L_18:
        /*003c*/ 	.word	0x00000000
        /*0040*/ 	.short	0x0001
        /*0042*/ 	.short	0x0008
        /*0044*/ 	.byte	0x00, 0xf4, 0x21, 0x00


	//----- nvinfo : EIATTR_KPARAM_INFO
	.align		4
.L_19:
        /*0048*/ 	.byte	0x04, 0x17
        /*004a*/ 	.short	(.L_21 - .L_20)
.L_20:
        /*004c*/ 	.word	0x00000000
        /*0050*/ 	.short	0x0000
        /*0052*/ 	.short	0x0000
        /*0054*/ 	.byte	0x00, 0xf4, 0x21, 0x00


	//----- nvinfo : EIATTR_SPARSE_MMA_MASK
	.align		4
.L_21:
        /*0058*/ 	.byte	0x03, 0x50
        /*005a*/ 	.short	0x0000


	//----- nvinfo : EIATTR_MAXREG_COUNT
	.align		4
        /*005c*/ 	.byte	0x03, 0x1b
        /*005e*/ 	.short	0x00ff


	//----- nvinfo : EIATTR_EXIT_INSTR_OFFSETS
	.align		4
        /*0060*/ 	.byte	0x04, 0x1c
        /*0062*/ 	.short	(.L_23 - .L_22)


	//   ....[0]....
.L_22:
        /*0064*/ 	.word	0x00000240


	//----- nvinfo : EIATTR_REQNTID
	.align		4
.L_23:
        /*0068*/ 	.byte	0x04, 0x10
        /*006a*/ 	.short	(.L_25 - .L_24)
.L_24:
        /*006c*/ 	.word	0x00000080
        /*0070*/ 	.word	0x00000001
        /*0074*/ 	.word	0x00000001


	//----- nvinfo : EIATTR_CBANK_PARAM_SIZE
	.align		4
.L_25:
        /*0078*/ 	.byte	0x03, 0x19
        /*007a*/ 	.short	0x0024


	//----- nvinfo : EIATTR_PARAM_CBANK
	.align		4
        /*007c*/ 	.byte	0x04, 0x0a
        /*007e*/ 	.short	(.L_27 - .L_26)
	.align		4
.L_26:
        /*0080*/ 	.word	index@(.nv.constant0.triton_poi_fused_clamp_convolution_div_pow_sqrt_sub_7)
        /*0084*/ 	.short	0x0210
        /*0086*/ 	.short	0x0024


	//----- nvinfo : EIATTR_SW_WAR
	.align		4
.L_27:
        /*0088*/ 	.byte	0x04, 0x36
        /*008a*/ 	.short	(.L_29 - .L_28)
.L_28:
        /*008c*/ 	.word	0x00000008
.L_29:


//--------------------- .nv.callgraph             --------------------------
	.section	.nv.callgraph,"",@"SHT_CUDA_CALLGRAPH"
	.align	4
	.sectionentsize	8
	.align		4
        /*0000*/ 	.word	0x00000000
	.align		4
        /*0004*/ 	.word	0xffffffff
	.align		4
        /*0008*/ 	.word	0x00000000
	.align		4
        /*000c*/ 	.word	0xfffffffe
	.align		4
        /*0010*/ 	.word	0x00000000
	.align		4
        /*0014*/ 	.word	0xfffffffd
	.align		4
        /*0018*/ 	.word	0x00000000
	.align		4
        /*001c*/ 	.word	0xfffffffc


//--------------------- .nv.constant4             --------------------------
	.section	.nv.constant4,"a",@progbits
	.align	8
	.align		8
.nv.constant4:
        /*0000*/ 	.dword	_$_str
	.align		8
        /*0008*/ 	.dword	_$_str_$_2


//--------------------- .text.triton_poi_fused_clamp_convolution_div_pow_sqrt_sub_7 --------------------------
	.section	.text.triton_poi_fused_clamp_convolution_div_pow_sqrt_sub_7,"ax",@progbits
	.align	128
        .global         triton_poi_fused_clamp_convolution_div_pow_sqrt_sub_7
        .type           triton_poi_fused_clamp_convolution_div_pow_sqrt_sub_7,@function
        .size           triton_poi_fused_clamp_convolution_div_pow_sqrt_sub_7,(.L_x_1 - triton_poi_fused_clamp_convolution_div_pow_sqrt_sub_7)
        .other          triton_poi_fused_clamp_convolution_div_pow_sqrt_sub_7,@"STO_CUDA_ENTRY STV_DEFAULT"
triton_poi_fused_clamp_convolution_div_pow_sqrt_sub_7:
.text.triton_poi_fused_clamp_convolution_div_pow_sqrt_sub_7:
[----:B------:R-:W-:Y:S01]  /*0000*/  LDC R1, c[0x0][0x28] ;  /* 0x00000a00ff017b82 */ /* 0x000fe20000000800 */
[----:B------:R-:W1:Y:S07]  /*0010*/  S2R R0, SR_TID.X ;  /* 0x0000000000007919 */ /* 0x000e6e0000002100 */
[----:B------:R-:W2:Y:S01]  /*0020*/  LDC.64 R2, c[0x0][0x210] ;  /* 0x00008400ff027b82 */ /* 0x000ea20000000a00 */
[----:B------:R-:W-:Y:S01]  /*0030*/  ULDC.64 UR4, c[0x0][0x208] ;  /* 0x0000820000047ab9 */ /* 0x000fe20000000a00 */
[----:B------:R-:W3:Y:S06]  /*0040*/  S2R R11, SR_CTAID.X ;  /* 0x00000000000b7919 */ /* 0x000eec0000002500 */
[----:B------:R-:W4:Y:S01]  /*0050*/  LDC.64 R8, c[0x0][0x228] ;  /* 0x00008a00ff087b82 */ /* 0x000f220000000a00 */
[----:B-1----:R-:W-:-:S02]  /*0060*/  LOP3.LUT R0, R0, 0x7f, RZ, 0xc0, !PT ;  /* 0x0000007f00007812 */ /* 0x002fc400078ec0ff */
[----:B---3--:R-:W-:Y:S02]  /*0070*/  SHF.R.S32.HI R4, RZ, 0x18, R11 ;  /* 0x00000018ff047819 */ /* 0x008fe4000001140b */
[----:B------:R-:W-:Y:S02]  /*0080*/  LEA R11, R11, R0, 0x7 ;  /* 0x000000000b0b7211 */ /* 0x000fe400078e38ff */
[----:B------:R-:W-:Y:S02]  /*0090*/  SGXT R0, R4, 0x1 ;  /* 0x000000010400781a */ /* 0x000fe40000000200 */
[----:B------:R-:W1:Y:S01]  /*00a0*/  LDC.64 R4, c[0x0][0x218] ;  /* 0x00008600ff047b82 */ /* 0x000e620000000a00 */
[----:B--2---:R-:W-:Y:S01]  /*00b0*/  IMAD.WIDE R2, R11, 0x4, R2 ;  /* 0x000000040b027825 */ /* 0x004fe200078e0202 */
[----:B------:R-:W-:-:S04]  /*00c0*/  LEA.HI R0, R0, R11, RZ, 0x6 ;  /* 0x0000000b00007211 */ /* 0x000fc800078f30ff */
[----:B------:R-:W-:-:S04]  /*00d0*/  SHF.R.S32.HI R0, RZ, 0x6, R0 ;  /* 0x00000006ff007819 */ /* 0x000fc80000011400 */
[----:B------:R-:W-:-:S04]  /*00e0*/  LEA.HI R6, R0, R0, RZ, 0x7 ;  /* 0x0000000000067211 */ /* 0x000fc800078f38ff */
[----:B------:R-:W-:-:S04]  /*00f0*/  LOP3.LUT R7, R6, 0xffffff80, RZ, 0xc0, !PT ;  /* 0xffffff8006077812 */ /* 0x000fc800078ec0ff */
[----:B------:R-:W-:Y:S02]  /*0100*/  IADD3 R7, R0, -R7, RZ ;  /* 0x8000000700077210 */ /* 0x000fe40007ffe0ff */
[----:B------:R-:W2:Y:S03]  /*0110*/  LDG.E R0, desc[UR4][R2.64] ;  /* 0x0000000402007981 */ /* 0x000ea6000c1e1900 */
[----:B-1----:R-:W-:Y:S02]  /*0120*/  IMAD.WIDE R4, R7, 0x4, R4 ;  /* 0x0000000407047825 */ /* 0x002fe400078e0204 */
[----:B------:R-:W1:Y:S04]  /*0130*/  LDC.64 R6, c[0x0][0x220] ;  /* 0x00008800ff067b82 */ /* 0x000e680000000a00 */
[----:B------:R-:W2:Y:S01]  /*0140*/  LDG.E.EL R5, desc[UR4][R4.64] ;  /* 0x0000000404057981 */ /* 0x000ea2000c2e1900 */
[----:B-1----:R-:W-:-:S05]  /*0150*/  IMAD.WIDE R6, R11, 0x4, R6 ;  /* 0x000000040b067825 */ /* 0x002fca00078e0206 */
[----:B------:R-:W3:Y:S01]  /*0160*/  LDG.E R10, desc[UR4][R6.64] ;  /* 0x00000004060a7981 */ /* 0x000ee2000c1e1900 */
[----:B--2---:R-:W-:-:S04]  /*0170*/  FADD R13, R0, R5 ;  /* 0x00000005000d7221 */ /* 0x004fc80000000000 */
[----:B------:R-:W1:Y:S02]  /*0180*/  MUFU.SQRT R0, R13 ;  /* 0x0000000d00007308 */ /* 0x000e640000002000 */
[C---:B-1----:R-:W-:Y:S02]  /*0190*/  FSETP.GT.AND P0, PT, R0.reuse, 8.50705917302346158658e+37, PT ;  /* 0x7e8000000000780b */ /* 0x042fe40003f04000 */
[----:B------:R-:W-:-:S11]  /*01a0*/  FSETP.GEU.AND P1, PT, R0, 1.175494350822287508e-38, PT ;  /* 0x008000000000780b */ /* 0x000fd60003f2e000 */
[----:B------:R-:W-:-:S04]  /*01b0*/  @P0 FMUL R0, R0, 0.25 ;  /* 0x3e80000000000820 */ /* 0x000fc80000400000 */
[----:B------:R-:W-:-:S04]  /*01c0*/  @!P1 FMUL R0, R0, 16777216 ;  /* 0x4b80000000009820 */ /* 0x000fc80000400000 */
[----:B------:R-:W1:Y:S01]  /*01d0*/  MUFU.RCP R15, R0 ;  /* 0x00000000000f7308 */ /* 0x000e620000001000 */
[----:B---3--:R-:W-:-:S04]  /*01e0*/  @P0 FMUL R10, R10, 0.25 ;  /* 0x3e8000000a0a0820 */ /* 0x008fc80000400000 */
[----:B------:R-:W-:Y:S01]  /*01f0*/  @!P1 FMUL R10, R10, 16777216 ;  /* 0x4b8000000a0a9820 */ /* 0x000fe20000400000 */
[----:B----4-:R-:W-:Y:S01]  /*0200*/  IMAD.WIDE R4, R11, 0x4, R8 ;  /* 0x000000040b047825 */ /* 0x010fe200078e0208 */
[----:B------:R-:W-:Y:S03]  /*0210*/  STG.E desc[UR4][R2.64], R13 ;  /* 0x0000000d02007986 */ /* 0x000fe6000c101904 */
[----:B-1----:R-:W-:-:S05]  /*0220*/  FMUL R15, R15, R10 ;  /* 0x0000000a0f0f7220 */ /* 0x002fca0000400000 */
[----:B------:R-:W-:Y:S01]  /*0230*/  STG.E desc[UR4][R4.64], R15 ;  /* 0x0000000f04007986 */ /* 0x000fe2000c101904 */
[----:B------:R-:W-:Y:S05]  /*0240*/  EXIT ;  /* 0x000000000000794d */ /* 0x000fea0003800000 */
.L_x_0:
[----:B------:R-:W-:-:S00]  /*0250*/  BRA `(.L_x_0) ;  /* 0xfffffffc00fc7947 */ /* 0x000fc0000383ffff */
[----:B------:R-:W-:-:S00]  /*0260*/  NOP ;  /* 0x0000000000007918 */ /* 0x000fc00000000000 */
        /* <DEDUP_REMOVED lines=9> */
.L_x_1:


//--------------------- .nv.global.init           --------------------------
	.section	.nv.global.init,"aw",@progbits
.nv.global.init:
	.type		_$_str,@object
	.size		_$_str,(_$_str_$_2 - _$_str)
_$_str:
        /*0000*/ 	.byte	0x5f, 0x5f, 0x43, 0x55, 0x44, 0x41, 0x5f, 0x46, 0x54, 0x5a, 0x00
	.type		_$_str_$_2,@object
	.size		_$_str_$_2,(.L_1 - _$_str_$_2)
_$_str_$_2:
        /*000b*/ 	.byte	0x5f, 0x5f, 0x43, 0x55, 0x44, 0x41, 0x5f, 0x50, 0x52, 0x45, 0x43, 0x5f, 0x53, 0x51, 0x52, 0x54
        /*001b*/ 	.byte	0x00
.L_1:


//--------------------- .nv.constant0.triton_poi_fused_clamp_convolution_div_pow_sqrt_sub_7 --------------------------
	.section	.nv.constant0.triton_poi_fused_clamp_convolution_div_pow_sqrt_sub_7,"a",@progbits
	.sectionflags	@""
	.align	4
.nv.constant0.triton_poi_fused_clamp_convolution_div_pow_sqrt_sub_7:
	.zero		564
